//
// Generated by NVIDIA NVVM Compiler
//
// Compiler Build ID: CL-36424714
// Cuda compilation tools, release 13.0, V13.0.88
// Based on NVVM 20.0.0
//

.version 9.0
.target sm_100
.address_size 64

	// .globl	_Z12dummy_kernelv

.visible .entry _Z12dummy_kernelv()
{


	ret;

}
	// .globl	_Z15infinite_kernelv
.visible .entry _Z15infinite_kernelv()
{



}


// ===== COMPILED SASS (sm_100) =====

	.target	sm_100

	.elftype	@"ET_EXEC"


//--------------------- .note.nv.tkinfo           --------------------------
	.section	.note.nv.tkinfo,"",@"SHT_NOTE"
	.sectionflags	@"SHF_NOTE_NV_TKINFO"
	.tkinfo
        /*0018*/ 	.word	0x00000002
        /*0030*/ 	.string	""
        /*0030*/ 	.string	"ptxas"
        /*0030*/ 	.string	"Cuda compilation tools, release 13.0, V13.0.88"
        /*0030*/ 	.string	"Build cuda_13.0.r13.0/compiler.36424714_0"
        /*0030*/ 	.string	"-arch sm_100 -m 64 "



//--------------------- .note.nv.cuinfo           --------------------------
	.section	.note.nv.cuinfo,"",@"SHT_NOTE"
	.sectionflags	@"SHF_NOTE_NV_CUINFO"
        /*0018*/ 	.short	0x0002
        /*001a*/ 	.short	0x0064
        /*001c*/ 	.short	0x0082
	.zero		2


//--------------------- .nv.info                  --------------------------
	.section	.nv.info,"",@"SHT_CUDA_INFO"
	.align	4


	//----- nvinfo : EIATTR_REGCOUNT
	.align		4
        /*0000*/ 	.byte	0x04, 0x2f
        /*0002*/ 	.short	(.L_1 - .L_0)
	.align		4
.L_0:
        /*0004*/ 	.word	index@(_Z12dummy_kernelv)
        /*0008*/ 	.word	0x00000004


	//----- nvinfo : EIATTR_FRAME_SIZE
	.align		4
.L_1:
        /*000c*/ 	.byte	0x04, 0x11
        /*000e*/ 	.short	(.L_3 - .L_2)
	.align		4
.L_2:
        /*0010*/ 	.word	index@(_Z12dummy_kernelv)
        /*0014*/ 	.word	0x00000000


	//----- nvinfo : EIATTR_REGCOUNT
	.align		4
.L_3:
        /*0018*/ 	.byte	0x04, 0x2f
        /*001a*/ 	.short	(.L_5 - .L_4)
	.align		4
.L_4:
        /*001c*/ 	.word	index@(_Z15infinite_kernelv)
        /*0020*/ 	.word	0x00000004


	//----- nvinfo : EIATTR_FRAME_SIZE
	.align		4
.L_5:
        /*0024*/ 	.byte	0x04, 0x11
        /*0026*/ 	.short	(.L_7 - .L_6)
	.align		4
.L_6:
        /*0028*/ 	.word	index@(_Z15infinite_kernelv)
        /*002c*/ 	.word	0x00000000


	//----- nvinfo : EIATTR_MIN_STACK_SIZE
	.align		4
.L_7:
        /*0030*/ 	.byte	0x04, 0x12
        /*0032*/ 	.short	(.L_9 - .L_8)
	.align		4
.L_8:
        /*0034*/ 	.word	index@(_Z15infinite_kernelv)
        /*0038*/ 	.word	0x00000000


	//----- nvinfo : EIATTR_MIN_STACK_SIZE
	.align		4
.L_9:
        /*003c*/ 	.byte	0x04, 0x12
        /*003e*/ 	.short	(.L_11 - .L_10)
	.align		4
.L_10:
        /*0040*/ 	.word	index@(_Z12dummy_kernelv)
        /*0044*/ 	.word	0x00000000
.L_11:


//--------------------- .nv.compat                --------------------------
	.section	.nv.compat,"",@"SHT_CUDA_COMPAT_INFO"
	.align	4
        /*0000*/ 	.byte	0x02, 0x09, 0x00, 0x00, 0x02, 0x02, 0x01, 0x00, 0x02, 0x05, 0x05, 0x00, 0x03, 0x07, 0x01, 0x01
        /*0010*/ 	.byte	0x02, 0x03, 0x00, 0x00, 0x02, 0x06, 0x01, 0x00, 0x04, 0x0b, 0x08, 0x00, 0x09, 0x00, 0x00, 0x00
        /*0020*/ 	.byte	0x00, 0x00, 0x00, 0x00


//--------------------- .nv.info._Z15infinite_kernelv --------------------------
	.section	.nv.info._Z15infinite_kernelv,"",@"SHT_CUDA_INFO"
	.sectionflags	@""
	.align	4


	//----- nvinfo : EIATTR_CUDA_API_VERSION
	.align		4
        /*0000*/ 	.byte	0x04, 0x37
        /*0002*/ 	.short	(.L_13 - .L_12)
.L_12:
        /*0004*/ 	.word	0x00000082


	//----- nvinfo : EIATTR_SPARSE_MMA_MASK
	.align		4
.L_13:
        /*0008*/ 	.byte	0x03, 0x50
        /*000a*/ 	.short	0x0000


	//----- nvinfo : EIATTR_MAXREG_COUNT
	.align		4
        /*000c*/ 	.byte	0x03, 0x1b
        /*000e*/ 	.short	0x00ff


	//----- nvinfo : EIATTR_MERCURY_ISA_VERSION
	.align		4
        /*0010*/ 	.byte	0x03, 0x5f
        /*0012*/ 	.short	0x0101


	//----- nvinfo : EIATTR_VRC_CTA_INIT_COUNT
	.align		4
        /*0014*/ 	.byte	0x02, 0x4a
	.zero		1
	.zero		1


	//----- nvinfo : EIATTR_EXIT_INSTR_OFFSETS
	.align		4
        /*0018*/ 	.byte	0x04, 0x1c
        /*001a*/ 	.short	(.L_15 - .L_14)


	//   ....[0]....
.L_14:
        /*001c*/ 	.word	0x00000010


	//----- nvinfo : EIATTR_SW_WAR
	.align		4
.L_15:
        /*0020*/ 	.byte	0x04, 0x36
        /*0022*/ 	.short	(.L_17 - .L_16)
.L_16:
        /*0024*/ 	.word	0x00000008
.L_17:


//--------------------- .nv.info._Z12dummy_kernelv --------------------------
	.section	.nv.info._Z12dummy_kernelv,"",@"SHT_CUDA_INFO"
	.sectionflags	@""
	.align	4


	//----- nvinfo : EIATTR_CUDA_API_VERSION
	.align		4
        /*0000*/ 	.byte	0x04, 0x37
        /*0002*/ 	.short	(.L_19 - .L_18)
.L_18:
        /*0004*/ 	.word	0x00000082


	//----- nvinfo : EIATTR_SPARSE_MMA_MASK
	.align		4
.L_19:
        /*0008*/ 	.byte	0x03, 0x50
        /*000a*/ 	.short	0x0000


	//----- nvinfo : EIATTR_MAXREG_COUNT
	.align		4
        /*000c*/ 	.byte	0x03, 0x1b
        /*000e*/ 	.short	0x00ff


	//----- nvinfo : EIATTR_MERCURY_ISA_VERSION
	.align		4
        /*0010*/ 	.byte	0x03, 0x5f
        /*0012*/ 	.short	0x0101


	//----- nvinfo : EIATTR_VRC_CTA_INIT_COUNT
	.align		4
        /*0014*/ 	.byte	0x02, 0x4a
	.zero		1
	.zero		1


	//----- nvinfo : EIATTR_EXIT_INSTR_OFFSETS
	.align		4
        /*0018*/ 	.byte	0x04, 0x1c
        /*001a*/ 	.short	(.L_21 - .L_20)


	//   ....[0]....
.L_20:
        /*001c*/ 	.word	0x00000010


	//----- nvinfo : EIATTR_SW_WAR
	.align		4
.L_21:
        /*0020*/ 	.byte	0x04, 0x36
        /*0022*/ 	.short	(.L_23 - .L_22)
.L_22:
        /*0024*/ 	.word	0x00000008
.L_23:


//--------------------- .nv.callgraph             --------------------------
	.section	.nv.callgraph,"",@"SHT_CUDA_CALLGRAPH"
	.align	4
	.sectionentsize	8
	.align		4
        /*0000*/ 	.word	0x00000000
	.align		4
        /*0004*/ 	.word	0xffffffff
	.align		4
        /*0008*/ 	.word	0x00000000
	.align		4
        /*000c*/ 	.word	0xfffffffe
	.align		4
        /*0010*/ 	.word	0x00000000
	.align		4
        /*0014*/ 	.word	0xfffffffd
	.align		4
        /*0018*/ 	.word	0x00000000
	.align		4
        /*001c*/ 	.word	0xfffffffc


//--------------------- .text._Z15infinite_kernelv --------------------------
	.section	.text._Z15infinite_kernelv,"ax",@progbits
	.align	128
        .global         _Z15infinite_kernelv
        .type           _Z15infinite_kernelv,@function
        .size           _Z15infinite_kernelv,(.L_x_2 - _Z15infinite_kernelv)
        .other          _Z15infinite_kernelv,@"STO_CUDA_ENTRY STV_DEFAULT"
_Z15infinite_kernelv:
.text._Z15infinite_kernelv:
[----:B------:R-:W-:Y:S01]  /*0000*/  LDC R1, c[0x0][0x37c] ;  /* 0x0000df00ff017b82 */ /* 0x000fe20000000800 */
[----:B------:R-:W-:Y:S05]  /*0010*/  EXIT ;  /* 0x000000000000794d */ /* 0x000fea0003800000 */
.L_x_0:
[----:B------:R-:W-:-:S00]  /*0020*/  BRA `(.L_x_0) ;  /* 0xfffffffc00fc7947 */ /* 0x000fc0000383ffff */
[----:B------:R-:W-:-:S00]  /*0030*/  NOP ;  /* 0x0000000000007918 */ /* 0x000fc00000000000 */
        /* <DEDUP_REMOVED lines=12> */
.L_x_2:


//--------------------- .text._Z12dummy_kernelv   --------------------------
	.section	.text._Z12dummy_kernelv,"ax",@progbits
	.align	128
        .global         _Z12dummy_kernelv
        .type           _Z12dummy_kernelv,@function
        .size           _Z12dummy_kernelv,(.L_x_3 - _Z12dummy_kernelv)
        .other          _Z12dummy_kernelv,@"STO_CUDA_ENTRY STV_DEFAULT"
_Z12dummy_kernelv:
.text._Z12dummy_kernelv:
[----:B------:R-:W-:Y:S01]  /*0000*/  LDC R1, c[0x0][0x37c] ;  /* 0x0000df00ff017b82 */ /* 0x000fe20000000800 */
[----:B------:R-:W-:Y:S05]  /*0010*/  EXIT ;  /* 0x000000000000794d */ /* 0x000fea0003800000 */
.L_x_1:
        /* <DEDUP_REMOVED lines=14> */
.L_x_3:


//--------------------- .nv.shared.reserved.0     --------------------------
	.section	.nv.shared.reserved.0,"aw",@nobits
	.weak		__nv_reservedSMEM_offset_0_alias
	.size		__nv_reservedSMEM_offset_0_alias, 0, 64
	.other		__nv_reservedSMEM_offset_0_alias,@"STO_CUDA_RESERVED_SHARED STV_DEFAULT"
__nv_reservedSMEM_offset_0_alias:
	.zero		0
	.zero		64


//--------------------- .nv.constant0._Z15infinite_kernelv --------------------------
	.section	.nv.constant0._Z15infinite_kernelv,"a",@progbits
	.sectionflags	@""
	.align	4
.nv.constant0._Z15infinite_kernelv:
	.zero		896


//--------------------- .nv.constant0._Z12dummy_kernelv --------------------------
	.section	.nv.constant0._Z12dummy_kernelv,"a",@progbits
	.sectionflags	@""
	.align	4
.nv.constant0._Z12dummy_kernelv:
	.zero		896


//--------------------- SYMBOLS --------------------------

	.type		.nv.reservedSmem.offset0,@object
	.size		.nv.reservedSmem.offset0,0x4
